//
// Generated by NVIDIA NVVM Compiler
//
// Compiler Build ID: CL-36424714
// Cuda compilation tools, release 13.0, V13.0.88
// Based on NVVM 20.0.0
//

.version 9.0
.target sm_100
.address_size 64

	// .globl	_Z11dot_productPiS_S_i
// _ZZ11dot_productPiS_S_iE4temp has been demoted

.visible .entry _Z11dot_productPiS_S_i(
	.param .u64 .ptr .align 1 _Z11dot_productPiS_S_i_param_0,
	.param .u64 .ptr .align 1 _Z11dot_productPiS_S_i_param_1,
	.param .u64 .ptr .align 1 _Z11dot_productPiS_S_i_param_2,
	.param .u32 _Z11dot_productPiS_S_i_param_3
)
{
	.reg .pred 	%p<3>;
	.reg .b32 	%r<94>;
	.reg .b64 	%rd<10>;
	// demoted variable
	.shared .align 4 .b8 _ZZ11dot_productPiS_S_iE4temp[128];
	ld.param.u64 	%rd1, [_Z11dot_productPiS_S_i_param_0];
	ld.param.u64 	%rd2, [_Z11dot_productPiS_S_i_param_1];
	ld.param.u64 	%rd3, [_Z11dot_productPiS_S_i_param_2];
	ld.param.u32 	%r6, [_Z11dot_productPiS_S_i_param_3];
	mov.u32 	%r7, %ctaid.x;
	mov.u32 	%r8, %ntid.x;
	mov.u32 	%r1, %tid.x;
	mad.lo.s32 	%r2, %r7, %r8, %r1;
	shr.u32 	%r9, %r6, 31;
	add.s32 	%r10, %r6, %r9;
	shr.s32 	%r11, %r10, 1;
	setp.ge.s32 	%p1, %r2, %r11;
	@%p1 bra 	$L__BB0_2;
	add.s32 	%r93, %r2, 1;
	bra.uni 	$L__BB0_3;
$L__BB0_2:
	shr.u32 	%r14, %r10, 1;
	sub.s32 	%r15, %r2, %r14;
	shl.b32 	%r16, %r15, 1;
	sub.s32 	%r93, %r2, %r16;
$L__BB0_3:
	cvta.to.global.u64 	%rd4, %rd1;
	mul.wide.s32 	%rd5, %r2, 4;
	add.s64 	%rd6, %rd4, %rd5;
	st.global.u32 	[%rd6], %r93;
	mul.hi.s32 	%r17, %r2, 1717986919;
	shr.u32 	%r18, %r17, 31;
	shr.s32 	%r19, %r17, 2;
	add.s32 	%r20, %r19, %r18;
	mul.lo.s32 	%r21, %r20, 10;
	sub.s32 	%r22, %r2, %r21;
	add.s32 	%r23, %r22, 1;
	cvta.to.global.u64 	%rd7, %rd2;
	add.s64 	%rd8, %rd7, %rd5;
	st.global.u32 	[%rd8], %r23;
	ld.global.u32 	%r24, [%rd6];
	mad.lo.s32 	%r25, %r24, %r22, %r24;
	shl.b32 	%r26, %r1, 2;
	mov.u32 	%r27, _ZZ11dot_productPiS_S_iE4temp;
	add.s32 	%r28, %r27, %r26;
	st.shared.u32 	[%r28], %r25;
	bar.sync 	0;
	setp.ne.s32 	%p2, %r1, 0;
	@%p2 bra 	$L__BB0_5;
	ld.shared.u32 	%r29, [_ZZ11dot_productPiS_S_iE4temp];
	ld.shared.u32 	%r30, [_ZZ11dot_productPiS_S_iE4temp+4];
	add.s32 	%r31, %r30, %r29;
	ld.shared.u32 	%r32, [_ZZ11dot_productPiS_S_iE4temp+8];
	add.s32 	%r33, %r32, %r31;
	ld.shared.u32 	%r34, [_ZZ11dot_productPiS_S_iE4temp+12];
	add.s32 	%r35, %r34, %r33;
	ld.shared.u32 	%r36, [_ZZ11dot_productPiS_S_iE4temp+16];
	add.s32 	%r37, %r36, %r35;
	ld.shared.u32 	%r38, [_ZZ11dot_productPiS_S_iE4temp+20];
	add.s32 	%r39, %r38, %r37;
	ld.shared.u32 	%r40, [_ZZ11dot_productPiS_S_iE4temp+24];
	add.s32 	%r41, %r40, %r39;
	ld.shared.u32 	%r42, [_ZZ11dot_productPiS_S_iE4temp+28];
	add.s32 	%r43, %r42, %r41;
	ld.shared.u32 	%r44, [_ZZ11dot_productPiS_S_iE4temp+32];
	add.s32 	%r45, %r44, %r43;
	ld.shared.u32 	%r46, [_ZZ11dot_productPiS_S_iE4temp+36];
	add.s32 	%r47, %r46, %r45;
	ld.shared.u32 	%r48, [_ZZ11dot_productPiS_S_iE4temp+40];
	add.s32 	%r49, %r48, %r47;
	ld.shared.u32 	%r50, [_ZZ11dot_productPiS_S_iE4temp+44];
	add.s32 	%r51, %r50, %r49;
	ld.shared.u32 	%r52, [_ZZ11dot_productPiS_S_iE4temp+48];
	add.s32 	%r53, %r52, %r51;
	ld.shared.u32 	%r54, [_ZZ11dot_productPiS_S_iE4temp+52];
	add.s32 	%r55, %r54, %r53;
	ld.shared.u32 	%r56, [_ZZ11dot_productPiS_S_iE4temp+56];
	add.s32 	%r57, %r56, %r55;
	ld.shared.u32 	%r58, [_ZZ11dot_productPiS_S_iE4temp+60];
	add.s32 	%r59, %r58, %r57;
	ld.shared.u32 	%r60, [_ZZ11dot_productPiS_S_iE4temp+64];
	add.s32 	%r61, %r60, %r59;
	ld.shared.u32 	%r62, [_ZZ11dot_productPiS_S_iE4temp+68];
	add.s32 	%r63, %r62, %r61;
	ld.shared.u32 	%r64, [_ZZ11dot_productPiS_S_iE4temp+72];
	add.s32 	%r65, %r64, %r63;
	ld.shared.u32 	%r66, [_ZZ11dot_productPiS_S_iE4temp+76];
	add.s32 	%r67, %r66, %r65;
	ld.shared.u32 	%r68, [_ZZ11dot_productPiS_S_iE4temp+80];
	add.s32 	%r69, %r68, %r67;
	ld.shared.u32 	%r70, [_ZZ11dot_productPiS_S_iE4temp+84];
	add.s32 	%r71, %r70, %r69;
	ld.shared.u32 	%r72, [_ZZ11dot_productPiS_S_iE4temp+88];
	add.s32 	%r73, %r72, %r71;
	ld.shared.u32 	%r74, [_ZZ11dot_productPiS_S_iE4temp+92];
	add.s32 	%r75, %r74, %r73;
	ld.shared.u32 	%r76, [_ZZ11dot_productPiS_S_iE4temp+96];
	add.s32 	%r77, %r76, %r75;
	ld.shared.u32 	%r78, [_ZZ11dot_productPiS_S_iE4temp+100];
	add.s32 	%r79, %r78, %r77;
	ld.shared.u32 	%r80, [_ZZ11dot_productPiS_S_iE4temp+104];
	add.s32 	%r81, %r80, %r79;
	ld.shared.u32 	%r82, [_ZZ11dot_productPiS_S_iE4temp+108];
	add.s32 	%r83, %r82, %r81;
	ld.shared.u32 	%r84, [_ZZ11dot_productPiS_S_iE4temp+112];
	add.s32 	%r85, %r84, %r83;
	ld.shared.u32 	%r86, [_ZZ11dot_productPiS_S_iE4temp+116];
	add.s32 	%r87, %r86, %r85;
	ld.shared.u32 	%r88, [_ZZ11dot_productPiS_S_iE4temp+120];
	add.s32 	%r89, %r88, %r87;
	ld.shared.u32 	%r90, [_ZZ11dot_productPiS_S_iE4temp+124];
	add.s32 	%r91, %r90, %r89;
	cvta.to.global.u64 	%rd9, %rd3;
	atom.global.add.u32 	%r92, [%rd9], %r91;
$L__BB0_5:
	ret;

}


// ===== COMPILED SASS (sm_100) =====

	.target	sm_100

	.elftype	@"ET_EXEC"


//--------------------- .note.nv.tkinfo           --------------------------
	.section	.note.nv.tkinfo,"",@"SHT_NOTE"
	.sectionflags	@"SHF_NOTE_NV_TKINFO"
	.tkinfo
        /*0018*/ 	.word	0x00000002
        /*0030*/ 	.string	""
        /*0030*/ 	.string	"ptxas"
        /*0030*/ 	.string	"Cuda compilation tools, release 13.0, V13.0.88"
        /*0030*/ 	.string	"Build cuda_13.0.r13.0/compiler.36424714_0"
        /*0030*/ 	.string	"-arch sm_100 -m 64 "



//--------------------- .note.nv.cuinfo           --------------------------
	.section	.note.nv.cuinfo,"",@"SHT_NOTE"
	.sectionflags	@"SHF_NOTE_NV_CUINFO"
        /*0018*/ 	.short	0x0002
        /*001a*/ 	.short	0x0064
        /*001c*/ 	.short	0x0082
	.zero		2


//--------------------- .nv.info                  --------------------------
	.section	.nv.info,"",@"SHT_CUDA_INFO"
	.align	4


	//----- nvinfo : EIATTR_REGCOUNT
	.align		4
        /*0000*/ 	.byte	0x04, 0x2f
        /*0002*/ 	.short	(.L_1 - .L_0)
	.align		4
.L_0:
        /*0004*/ 	.word	index@(_Z11dot_productPiS_S_i)
        /*0008*/ 	.word	0x0000001e


	//----- nvinfo : EIATTR_FRAME_SIZE
	.align		4
.L_1:
        /*000c*/ 	.byte	0x04, 0x11
        /*000e*/ 	.short	(.L_3 - .L_2)
	.align		4
.L_2:
        /*0010*/ 	.word	index@(_Z11dot_productPiS_S_i)
        /*0014*/ 	.word	0x00000000


	//----- nvinfo : EIATTR_MIN_STACK_SIZE
	.align		4
.L_3:
        /*0018*/ 	.byte	0x04, 0x12
        /*001a*/ 	.short	(.L_5 - .L_4)
	.align		4
.L_4:
        /*001c*/ 	.word	index@(_Z11dot_productPiS_S_i)
        /*0020*/ 	.word	0x00000000
.L_5:


//--------------------- .nv.compat                --------------------------
	.section	.nv.compat,"",@"SHT_CUDA_COMPAT_INFO"
	.align	4
        /*0000*/ 	.byte	0x02, 0x09, 0x00, 0x00, 0x02, 0x02, 0x01, 0x00, 0x02, 0x05, 0x05, 0x00, 0x03, 0x07, 0x01, 0x01
        /*0010*/ 	.byte	0x02, 0x03, 0x00, 0x00, 0x02, 0x06, 0x01, 0x00, 0x04, 0x0b, 0x08, 0x00, 0x09, 0x00, 0x00, 0x00
        /*0020*/ 	.byte	0x00, 0x00, 0x00, 0x00


//--------------------- .nv.info._Z11dot_productPiS_S_i --------------------------
	.section	.nv.info._Z11dot_productPiS_S_i,"",@"SHT_CUDA_INFO"
	.sectionflags	@""
	.align	4


	//----- nvinfo : EIATTR_CUDA_API_VERSION
	.align		4
        /*0000*/ 	.byte	0x04, 0x37
        /*0002*/ 	.short	(.L_7 - .L_6)
.L_6:
        /*0004*/ 	.word	0x00000082


	//----- nvinfo : EIATTR_KPARAM_INFO
	.align		4
.L_7:
        /*0008*/ 	.byte	0x04, 0x17
        /*000a*/ 	.short	(.L_9 - .L_8)
.L_8:
        /*000c*/ 	.word	0x00000000
        /*0010*/ 	.short	0x0003
        /*0012*/ 	.short	0x0018
        /*0014*/ 	.byte	0x00, 0xf0, 0x11, 0x00


	//----- nvinfo : EIATTR_KPARAM_INFO
	.align		4
.L_9:
        /*0018*/ 	.byte	0x04, 0x17
        /*001a*/ 	.short	(.L_11 - .L_10)
.L_10:
        /*001c*/ 	.word	0x00000000
        /*0020*/ 	.short	0x0002
        /*0022*/ 	.short	0x0010
        /*0024*/ 	.byte	0x00, 0xf5, 0x21, 0x00


	//----- nvinfo : EIATTR_KPARAM_INFO
	.align		4
.L_11:
        /*0028*/ 	.byte	0x04, 0x17
        /*002a*/ 	.short	(.L_13 - .L_12)
.L_12:
        /*002c*/ 	.word	0x00000000
        /*0030*/ 	.short	0x0001
        /*0032*/ 	.short	0x0008
        /*0034*/ 	.byte	0x00, 0xf5, 0x21, 0x00


	//----- nvinfo : EIATTR_KPARAM_INFO
	.align		4
.L_13:
        /*0038*/ 	.byte	0x04, 0x17
        /*003a*/ 	.short	(.L_15 - .L_14)
.L_14:
        /*003c*/ 	.word	0x00000000
        /*0040*/ 	.short	0x0000
        /*0042*/ 	.short	0x0000
        /*0044*/ 	.byte	0x00, 0xf5, 0x21, 0x00


	//----- nvinfo : EIATTR_SPARSE_MMA_MASK
	.align		4
.L_15:
        /*0048*/ 	.byte	0x03, 0x50
        /*004a*/ 	.short	0x0000


	//----- nvinfo : EIATTR_MAXREG_COUNT
	.align		4
        /*004c*/ 	.byte	0x03, 0x1b
        /*004e*/ 	.short	0x00ff


	//----- nvinfo : EIATTR_NUM_BARRIERS
	.align		4
        /*0050*/ 	.byte	0x02, 0x4c
        /*0052*/ 	.byte	0x01
	.zero		1


	//----- nvinfo : EIATTR_MERCURY_ISA_VERSION
	.align		4
        /*0054*/ 	.byte	0x03, 0x5f
        /*0056*/ 	.short	0x0101


	//----- nvinfo : EIATTR_VRC_CTA_INIT_COUNT
	.align		4
        /*0058*/ 	.byte	0x02, 0x4a
	.zero		1
	.zero		1


	//----- nvinfo : EIATTR_EXIT_INSTR_OFFSETS
	.align		4
        /*005c*/ 	.byte	0x04, 0x1c
        /*005e*/ 	.short	(.L_17 - .L_16)


	//   ....[0]....
.L_16:
        /*0060*/ 	.word	0x00000220


	//   ....[1]....
        /*0064*/ 	.word	0x000003d0


	//----- nvinfo : EIATTR_CBANK_PARAM_SIZE
	.align		4
.L_17:
        /*0068*/ 	.byte	0x03, 0x19
        /*006a*/ 	.short	0x001c


	//----- nvinfo : EIATTR_PARAM_CBANK
	.align		4
        /*006c*/ 	.byte	0x04, 0x0a
        /*006e*/ 	.short	(.L_19 - .L_18)
	.align		4
.L_18:
        /*0070*/ 	.word	index@(.nv.constant0._Z11dot_productPiS_S_i)
        /*0074*/ 	.short	0x0380
        /*0076*/ 	.short	0x001c


	//----- nvinfo : EIATTR_SW_WAR
	.align		4
.L_19:
        /*0078*/ 	.byte	0x04, 0x36
        /*007a*/ 	.short	(.L_21 - .L_20)
.L_20:
        /*007c*/ 	.word	0x00000008
.L_21:


//--------------------- .nv.callgraph             --------------------------
	.section	.nv.callgraph,"",@"SHT_CUDA_CALLGRAPH"
	.align	4
	.sectionentsize	8
	.align		4
        /*0000*/ 	.word	0x00000000
	.align		4
        /*0004*/ 	.word	0xffffffff
	.align		4
        /*0008*/ 	.word	0x00000000
	.align		4
        /*000c*/ 	.word	0xfffffffe
	.align		4
        /*0010*/ 	.word	0x00000000
	.align		4
        /*0014*/ 	.word	0xfffffffd
	.align		4
        /*0018*/ 	.word	0x00000000
	.align		4
        /*001c*/ 	.word	0xfffffffc


//--------------------- .text._Z11dot_productPiS_S_i --------------------------
	.section	.text._Z11dot_productPiS_S_i,"ax",@progbits
	.align	128
        .global         _Z11dot_productPiS_S_i
        .type           _Z11dot_productPiS_S_i,@function
        .size           _Z11dot_productPiS_S_i,(.L_x_1 - _Z11dot_productPiS_S_i)
        .other          _Z11dot_productPiS_S_i,@"STO_CUDA_ENTRY STV_DEFAULT"
_Z11dot_productPiS_S_i:
.text._Z11dot_productPiS_S_i:
[----:B------:R-:W-:Y:S01]  /*0000*/  LDC R1, c[0x0][0x37c] ;  /* 0x0000df00ff017b82 */ /* 0x000fe20000000800 */
[----:B------:R-:W0:Y:S07]  /*0010*/  S2R R8, SR_TID.X ;  /* 0x0000000000087919 */ /* 0x000e2e0000002100 */
[----:B------:R-:W1:Y:S01]  /*0020*/  LDC R0, c[0x0][0x398] ;  /* 0x0000e600ff007b82 */ /* 0x000e620000000800 */
[----:B------:R-:W2:Y:S07]  /*0030*/  LDCU.64 UR6, c[0x0][0x358] ;  /* 0x00006b00ff0677ac */ /* 0x000eae0008000a00 */
[----:B------:R-:W0:Y:S08]  /*0040*/  S2UR UR4, SR_CTAID.X ;  /* 0x00000000000479c3 */ /* 0x000e300000002500 */
[----:B------:R-:W0:Y:S01]  /*0050*/  LDC R7, c[0x0][0x360] ;  /* 0x0000d800ff077b82 */ /* 0x000e220000000800 */
[----:B-1----:R-:W-:-:S07]  /*0060*/  LEA.HI R0, R0, R0, RZ, 0x1 ;  /* 0x0000000000007211 */ /* 0x002fce00078f08ff */
[----:B------:R-:W1:Y:S01]  /*0070*/  LDC.64 R2, c[0x0][0x380] ;  /* 0x0000e000ff027b82 */ /* 0x000e620000000a00 */
[----:B------:R-:W-:-:S07]  /*0080*/  SHF.R.S32.HI R6, RZ, 0x1, R0 ;  /* 0x00000001ff067819 */ /* 0x000fce0000011400 */
[----:B------:R-:W3:Y:S01]  /*0090*/  LDC.64 R4, c[0x0][0x388] ;  /* 0x0000e200ff047b82 */ /* 0x000ee20000000a00 */
[----:B0-----:R-:W-:-:S05]  /*00a0*/  IMAD R7, R7, UR4, R8 ;  /* 0x0000000407077c24 */ /* 0x001fca000f8e0208 */
[C---:B------:R-:W-:Y:S01]  /*00b0*/  ISETP.GE.AND P0, PT, R7.reuse, R6, PT ;  /* 0x000000060700720c */ /* 0x040fe20003f06270 */
[----:B------:R-:W-:-:S04]  /*00c0*/  IMAD.HI R6, R7, 0x66666667, RZ ;  /* 0x6666666707067827 */ /* 0x000fc800078e02ff */
[----:B-1----:R-:W-:Y:S01]  /*00d0*/  IMAD.WIDE R2, R7, 0x4, R2 ;  /* 0x0000000407027825 */ /* 0x002fe200078e0202 */
[----:B------:R-:W-:-:S04]  /*00e0*/  SHF.R.U32.HI R9, RZ, 0x1f, R6 ;  /* 0x0000001fff097819 */ /* 0x000fc80000011606 */
[----:B------:R-:W-:Y:S01]  /*00f0*/  LEA.HI.SX32 R6, R6, R9, 0x1e ;  /* 0x0000000906067211 */ /* 0x000fe200078ff2ff */
[----:B---3--:R-:W-:Y:S02]  /*0100*/  IMAD.WIDE R4, R7, 0x4, R4 ;  /* 0x0000000407047825 */ /* 0x008fe400078e0204 */
[----:B------:R-:W-:Y:S02]  /*0110*/  @P0 SHF.R.U32.HI R0, RZ, 0x1, R0 ;  /* 0x00000001ff000819 */ /* 0x000fe40000011600 */
[----:B------:R-:W-:-:S03]  /*0120*/  IMAD R6, R6, -0xa, R7 ;  /* 0xfffffff606067824 */ /* 0x000fc600078e0207 */
[C---:B------:R-:W-:Y:S02]  /*0130*/  @P0 IMAD.IADD R0, R7.reuse, 0x1, -R0 ;  /* 0x0000000107000824 */ /* 0x040fe400078e0a00 */
[----:B------:R-:W-:Y:S02]  /*0140*/  @!P0 VIADD R9, R7, 0x1 ;  /* 0x0000000107098836 */ /* 0x000fe40000000000 */
[----:B------:R-:W-:Y:S02]  /*0150*/  @P0 IMAD R9, R0, -0x2, R7 ;  /* 0xfffffffe00090824 */ /* 0x000fe400078e0207 */
[----:B------:R-:W-:-:S03]  /*0160*/  VIADD R7, R6, 0x1 ;  /* 0x0000000106077836 */ /* 0x000fc60000000000 */
[----:B--2---:R0:W-:Y:S04]  /*0170*/  STG.E desc[UR6][R2.64], R9 ;  /* 0x0000000902007986 */ /* 0x0041e8000c101906 */
[----:B------:R0:W-:Y:S04]  /*0180*/  STG.E desc[UR6][R4.64], R7 ;  /* 0x0000000704007986 */ /* 0x0001e8000c101906 */
[----:B------:R-:W2:Y:S01]  /*0190*/  LDG.E R11, desc[UR6][R2.64] ;  /* 0x00000006020b7981 */ /* 0x000ea2000c1e1900 */
[----:B------:R-:W1:Y:S01]  /*01a0*/  S2UR UR5, SR_CgaCtaId ;  /* 0x00000000000579c3 */ /* 0x000e620000008800 */
[----:B------:R-:W-:Y:S01]  /*01b0*/  UMOV UR4, 0x400 ;  /* 0x0000040000047882 */ /* 0x000fe20000000000 */
[----:B------:R-:W-:Y:S01]  /*01c0*/  ISETP.NE.AND P0, PT, R8, RZ, PT ;  /* 0x000000ff0800720c */ /* 0x000fe20003f05270 */
[----:B-1----:R-:W-:-:S06]  /*01d0*/  ULEA UR4, UR5, UR4, 0x18 ;  /* 0x0000000405047291 */ /* 0x002fcc000f8ec0ff */
[----:B------:R-:W-:Y:S01]  /*01e0*/  LEA R13, R8, UR4, 0x2 ;  /* 0x00000004080d7c11 */ /* 0x000fe2000f8e10ff */
[----:B--2---:R-:W-:-:S05]  /*01f0*/  IMAD R6, R6, R11, R11 ;  /* 0x0000000b06067224 */ /* 0x004fca00078e020b */
[----:B------:R0:W-:Y:S01]  /*0200*/  STS [R13], R6 ;  /* 0x000000060d007388 */ /* 0x0001e20000000800 */
[----:B------:R-:W-:Y:S06]  /*0210*/  BAR.SYNC.DEFER_BLOCKING 0x0 ;  /* 0x0000000000007b1d */ /* 0x000fec0000010000 */
[----:B------:R-:W-:Y:S05]  /*0220*/  @P0 EXIT ;  /* 0x000000000000094d */ /* 0x000fea0003800000 */
[----:B0-----:R-:W0:Y:S01]  /*0230*/  LDS.128 R8, [UR4] ;  /* 0x00000004ff087984 */ /* 0x001e220008000c00 */
[----:B------:R-:W1:Y:S03]  /*0240*/  LDC.64 R2, c[0x0][0x390] ;  /* 0x0000e400ff027b82 */ /* 0x000e660000000a00 */
[----:B------:R-:W2:Y:S04]  /*0250*/  LDS.128 R24, [UR4+0x10] ;  /* 0x00001004ff187984 */ /* 0x000ea80008000c00 */
[----:B------:R-:W3:Y:S04]  /*0260*/  LDS.128 R4, [UR4+0x20] ;  /* 0x00002004ff047984 */ /* 0x000ee80008000c00 */
[----:B------:R-:W4:Y:S04]  /*0270*/  LDS.128 R20, [UR4+0x30] ;  /* 0x00003004ff147984 */ /* 0x000f280008000c00 */
[----:B------:R-:W5:Y:S04]  /*0280*/  LDS.128 R16, [UR4+0x40] ;  /* 0x00004004ff107984 */ /* 0x000f680008000c00 */
[----:B------:R-:W1:Y:S01]  /*0290*/  LDS.128 R12, [UR4+0x50] ;  /* 0x00005004ff0c7984 */ /* 0x000e620008000c00 */
[----:B0-----:R-:W-:-:S04]  /*02a0*/  IADD3 R8, PT, PT, R10, R9, R8 ;  /* 0x000000090a087210 */ /* 0x001fc80007ffe008 */
[----:B--2---:R-:W-:Y:S02]  /*02b0*/  IADD3 R24, PT, PT, R24, R11, R8 ;  /* 0x0000000b18187210 */ /* 0x004fe40007ffe008 */
[----:B------:R-:W0:Y:S02]  /*02c0*/  LDS.128 R8, [UR4+0x60] ;  /* 0x00006004ff087984 */ /* 0x000e240008000c00 */
[----:B------:R-:W-:-:S04]  /*02d0*/  IADD3 R24, PT, PT, R26, R25, R24 ;  /* 0x000000191a187210 */ /* 0x000fc80007ffe018 */
[----:B---3--:R-:W-:Y:S02]  /*02e0*/  IADD3 R4, PT, PT, R4, R27, R24 ;  /* 0x0000001b04047210 */ /* 0x008fe40007ffe018 */
[----:B------:R-:W2:Y:S02]  /*02f0*/  LDS.128 R24, [UR4+0x70] ;  /* 0x00007004ff187984 */ /* 0x000ea40008000c00 */
[----:B------:R-:W-:-:S04]  /*0300*/  IADD3 R4, PT, PT, R6, R5, R4 ;  /* 0x0000000506047210 */ /* 0x000fc80007ffe004 */
[----:B----4-:R-:W-:-:S04]  /*0310*/  IADD3 R4, PT, PT, R20, R7, R4 ;  /* 0x0000000714047210 */ /* 0x010fc80007ffe004 */
[----:B------:R-:W-:-:S04]  /*0320*/  IADD3 R4, PT, PT, R22, R21, R4 ;  /* 0x0000001516047210 */ /* 0x000fc80007ffe004 */
[----:B-----5:R-:W-:-:S04]  /*0330*/  IADD3 R4, PT, PT, R16, R23, R4 ;  /* 0x0000001710047210 */ /* 0x020fc80007ffe004 */
[----:B------:R-:W-:-:S04]  /*0340*/  IADD3 R4, PT, PT, R18, R17, R4 ;  /* 0x0000001112047210 */ /* 0x000fc80007ffe004 */
[----:B-1----:R-:W-:-:S04]  /*0350*/  IADD3 R4, PT, PT, R12, R19, R4 ;  /* 0x000000130c047210 */ /* 0x002fc80007ffe004 */
[----:B------:R-:W-:-:S04]  /*0360*/  IADD3 R4, PT, PT, R14, R13, R4 ;  /* 0x0000000d0e047210 */ /* 0x000fc80007ffe004 */
[----:B0-----:R-:W-:-:S04]  /*0370*/  IADD3 R4, PT, PT, R8, R15, R4 ;  /* 0x0000000f08047210 */ /* 0x001fc80007ffe004 */
[----:B------:R-:W-:-:S04]  /*0380*/  IADD3 R4, PT, PT, R10, R9, R4 ;  /* 0x000000090a047210 */ /* 0x000fc80007ffe004 */
[----:B--2---:R-:W-:-:S04]  /*0390*/  IADD3 R4, PT, PT, R24, R11, R4 ;  /* 0x0000000b18047210 */ /* 0x004fc80007ffe004 */
[----:B------:R-:W-:-:S05]  /*03a0*/  IADD3 R4, PT, PT, R26, R25, R4 ;  /* 0x000000191a047210 */ /* 0x000fca0007ffe004 */
[----:B------:R-:W-:-:S05]  /*03b0*/  IMAD.IADD R27, R4, 0x1, R27 ;  /* 0x00000001041b7824 */ /* 0x000fca00078e021b */
[----:B------:R-:W-:Y:S01]  /*03c0*/  REDG.E.ADD.STRONG.GPU desc[UR6][R2.64], R27 ;  /* 0x0000001b0200798e */ /* 0x000fe2000c12e106 */
[----:B------:R-:W-:Y:S05]  /*03d0*/  EXIT ;  /* 0x000000000000794d */ /* 0x000fea0003800000 */
.L_x_0:
[----:B------:R-:W-:-:S00]  /*03e0*/  BRA `(.L_x_0) ;  /* 0xfffffffc00fc7947 */ /* 0x000fc0000383ffff */
[----:B------:R-:W-:-:S00]  /*03f0*/  NOP ;  /* 0x0000000000007918 */ /* 0x000fc00000000000 */
        /* <DEDUP_REMOVED lines=8> */
.L_x_1:


//--------------------- .nv.shared._Z11dot_productPiS_S_i --------------------------
	.section	.nv.shared._Z11dot_productPiS_S_i,"aw",@nobits
	.sectionflags	@""
	.align	4
.nv.shared._Z11dot_productPiS_S_i:
	.zero		1152


//--------------------- .nv.shared.reserved.0     --------------------------
	.section	.nv.shared.reserved.0,"aw",@nobits
	.weak		__nv_reservedSMEM_offset_0_alias
	.size		__nv_reservedSMEM_offset_0_alias, 0, 64
	.other		__nv_reservedSMEM_offset_0_alias,@"STO_CUDA_RESERVED_SHARED STV_DEFAULT"
__nv_reservedSMEM_offset_0_alias:
	.zero		0
	.zero		64


//--------------------- .nv.constant0._Z11dot_productPiS_S_i --------------------------
	.section	.nv.constant0._Z11dot_productPiS_S_i,"a",@progbits
	.sectionflags	@""
	.align	4
.nv.constant0._Z11dot_productPiS_S_i:
	.zero		924


//--------------------- SYMBOLS --------------------------

	.type		.nv.reservedSmem.offset0,@object
	.size		.nv.reservedSmem.offset0,0x4
	.type		.nv.reservedSmem.cap,@object
	.size		.nv.reservedSmem.cap,0x4
